//
// Generated by NVIDIA NVVM Compiler
//
// Compiler Build ID: CL-36424714
// Cuda compilation tools, release 13.0, V13.0.88
// Based on NVVM 20.0.0
//

.version 9.0
.target sm_100
.address_size 64

	// .globl	_Z13convolution1DPiS_S_ii

.visible .entry _Z13convolution1DPiS_S_ii(
	.param .u64 .ptr .align 1 _Z13convolution1DPiS_S_ii_param_0,
	.param .u64 .ptr .align 1 _Z13convolution1DPiS_S_ii_param_1,
	.param .u64 .ptr .align 1 _Z13convolution1DPiS_S_ii_param_2,
	.param .u32 _Z13convolution1DPiS_S_ii_param_3,
	.param .u32 _Z13convolution1DPiS_S_ii_param_4
)
{
	.reg .pred 	%p<56>;
	.reg .b32 	%r<89>;
	.reg .b32 	%f<81>;
	.reg .b64 	%rd<47>;

	ld.param.u64 	%rd7, [_Z13convolution1DPiS_S_ii_param_0];
	ld.param.u64 	%rd8, [_Z13convolution1DPiS_S_ii_param_1];
	ld.param.u64 	%rd6, [_Z13convolution1DPiS_S_ii_param_2];
	ld.param.u32 	%r28, [_Z13convolution1DPiS_S_ii_param_3];
	ld.param.u32 	%r29, [_Z13convolution1DPiS_S_ii_param_4];
	cvta.to.global.u64 	%rd1, %rd8;
	cvta.to.global.u64 	%rd2, %rd7;
	mov.u32 	%r30, %ctaid.x;
	mov.u32 	%r31, %ntid.x;
	mov.u32 	%r32, %tid.x;
	mad.lo.s32 	%r1, %r30, %r31, %r32;
	setp.gt.s32 	%p1, %r1, %r28;
	@%p1 bra 	$L__BB0_43;
	shr.u32 	%r33, %r29, 31;
	add.s32 	%r34, %r29, %r33;
	shr.s32 	%r35, %r34, 1;
	sub.s32 	%r2, %r1, %r35;
	setp.lt.s32 	%p2, %r29, 1;
	mov.f32 	%f60, 0f00000000;
	@%p2 bra 	$L__BB0_42;
	and.b32  	%r3, %r29, 7;
	setp.lt.u32 	%p3, %r29, 8;
	mov.f32 	%f60, 0f00000000;
	mov.b32 	%r87, 0;
	@%p3 bra 	$L__BB0_21;
	and.b32  	%r87, %r29, 2147483640;
	mov.f32 	%f60, 0f00000000;
	mov.b32 	%r85, 0;
$L__BB0_4:
	.pragma "nounroll";
	add.s32 	%r6, %r2, %r85;
	setp.lt.s32 	%p4, %r6, 0;
	setp.ge.s32 	%p5, %r6, %r28;
	mul.wide.u32 	%rd9, %r85, 4;
	add.s64 	%rd3, %rd1, %rd9;
	or.pred  	%p6, %p4, %p5;
	@%p6 bra 	$L__BB0_6;
	mul.wide.u32 	%rd10, %r6, 4;
	add.s64 	%rd11, %rd2, %rd10;
	ld.global.u32 	%r38, [%rd11];
	ld.global.u32 	%r39, [%rd3];
	mul.lo.s32 	%r40, %r39, %r38;
	cvt.rn.f32.s32 	%f42, %r40;
	add.f32 	%f60, %f60, %f42;
$L__BB0_6:
	add.s32 	%r7, %r6, 1;
	setp.lt.s32 	%p7, %r7, 0;
	setp.ge.s32 	%p8, %r7, %r28;
	or.pred  	%p9, %p7, %p8;
	@%p9 bra 	$L__BB0_8;
	mul.wide.u32 	%rd12, %r7, 4;
	add.s64 	%rd13, %rd2, %rd12;
	ld.global.u32 	%r41, [%rd13];
	ld.global.u32 	%r42, [%rd3+4];
	mul.lo.s32 	%r43, %r42, %r41;
	cvt.rn.f32.s32 	%f43, %r43;
	add.f32 	%f60, %f60, %f43;
$L__BB0_8:
	add.s32 	%r8, %r6, 2;
	setp.lt.s32 	%p10, %r8, 0;
	setp.ge.s32 	%p11, %r8, %r28;
	or.pred  	%p12, %p10, %p11;
	@%p12 bra 	$L__BB0_10;
	mul.wide.u32 	%rd14, %r8, 4;
	add.s64 	%rd15, %rd2, %rd14;
	ld.global.u32 	%r44, [%rd15];
	ld.global.u32 	%r45, [%rd3+8];
	mul.lo.s32 	%r46, %r45, %r44;
	cvt.rn.f32.s32 	%f44, %r46;
	add.f32 	%f60, %f60, %f44;
$L__BB0_10:
	add.s32 	%r9, %r6, 3;
	setp.lt.s32 	%p13, %r9, 0;
	setp.ge.s32 	%p14, %r9, %r28;
	or.pred  	%p15, %p13, %p14;
	@%p15 bra 	$L__BB0_12;
	mul.wide.u32 	%rd16, %r9, 4;
	add.s64 	%rd17, %rd2, %rd16;
	ld.global.u32 	%r47, [%rd17];
	ld.global.u32 	%r48, [%rd3+12];
	mul.lo.s32 	%r49, %r48, %r47;
	cvt.rn.f32.s32 	%f45, %r49;
	add.f32 	%f60, %f60, %f45;
$L__BB0_12:
	add.s32 	%r10, %r6, 4;
	setp.lt.s32 	%p16, %r10, 0;
	setp.ge.s32 	%p17, %r10, %r28;
	or.pred  	%p18, %p16, %p17;
	@%p18 bra 	$L__BB0_14;
	mul.wide.u32 	%rd18, %r10, 4;
	add.s64 	%rd19, %rd2, %rd18;
	ld.global.u32 	%r50, [%rd19];
	ld.global.u32 	%r51, [%rd3+16];
	mul.lo.s32 	%r52, %r51, %r50;
	cvt.rn.f32.s32 	%f46, %r52;
	add.f32 	%f60, %f60, %f46;
$L__BB0_14:
	add.s32 	%r11, %r6, 5;
	setp.lt.s32 	%p19, %r11, 0;
	setp.ge.s32 	%p20, %r11, %r28;
	or.pred  	%p21, %p19, %p20;
	@%p21 bra 	$L__BB0_16;
	mul.wide.u32 	%rd20, %r11, 4;
	add.s64 	%rd21, %rd2, %rd20;
	ld.global.u32 	%r53, [%rd21];
	ld.global.u32 	%r54, [%rd3+20];
	mul.lo.s32 	%r55, %r54, %r53;
	cvt.rn.f32.s32 	%f47, %r55;
	add.f32 	%f60, %f60, %f47;
$L__BB0_16:
	add.s32 	%r12, %r6, 6;
	setp.lt.s32 	%p22, %r12, 0;
	setp.ge.s32 	%p23, %r12, %r28;
	or.pred  	%p24, %p22, %p23;
	@%p24 bra 	$L__BB0_18;
	mul.wide.u32 	%rd22, %r12, 4;
	add.s64 	%rd23, %rd2, %rd22;
	ld.global.u32 	%r56, [%rd23];
	ld.global.u32 	%r57, [%rd3+24];
	mul.lo.s32 	%r58, %r57, %r56;
	cvt.rn.f32.s32 	%f48, %r58;
	add.f32 	%f60, %f60, %f48;
$L__BB0_18:
	add.s32 	%r13, %r6, 7;
	setp.lt.s32 	%p25, %r13, 0;
	setp.ge.s32 	%p26, %r13, %r28;
	or.pred  	%p27, %p25, %p26;
	@%p27 bra 	$L__BB0_20;
	mul.wide.u32 	%rd24, %r13, 4;
	add.s64 	%rd25, %rd2, %rd24;
	ld.global.u32 	%r59, [%rd25];
	ld.global.u32 	%r60, [%rd3+28];
	mul.lo.s32 	%r61, %r60, %r59;
	cvt.rn.f32.s32 	%f49, %r61;
	add.f32 	%f60, %f60, %f49;
$L__BB0_20:
	add.s32 	%r85, %r85, 8;
	setp.ne.s32 	%p28, %r85, %r87;
	@%p28 bra 	$L__BB0_4;
$L__BB0_21:
	setp.eq.s32 	%p29, %r3, 0;
	@%p29 bra 	$L__BB0_42;
	and.b32  	%r16, %r29, 3;
	setp.lt.u32 	%p30, %r3, 4;
	@%p30 bra 	$L__BB0_32;
	add.s32 	%r17, %r2, %r87;
	setp.lt.s32 	%p31, %r17, 0;
	setp.ge.s32 	%p32, %r17, %r28;
	mul.wide.u32 	%rd26, %r87, 4;
	add.s64 	%rd4, %rd1, %rd26;
	or.pred  	%p33, %p31, %p32;
	@%p33 bra 	$L__BB0_25;
	mul.wide.u32 	%rd27, %r17, 4;
	add.s64 	%rd28, %rd2, %rd27;
	ld.global.u32 	%r62, [%rd28];
	ld.global.u32 	%r63, [%rd4];
	mul.lo.s32 	%r64, %r63, %r62;
	cvt.rn.f32.s32 	%f51, %r64;
	add.f32 	%f60, %f60, %f51;
$L__BB0_25:
	add.s32 	%r18, %r17, 1;
	setp.lt.s32 	%p34, %r18, 0;
	setp.ge.s32 	%p35, %r18, %r28;
	or.pred  	%p36, %p34, %p35;
	@%p36 bra 	$L__BB0_27;
	mul.wide.u32 	%rd29, %r18, 4;
	add.s64 	%rd30, %rd2, %rd29;
	ld.global.u32 	%r65, [%rd30];
	ld.global.u32 	%r66, [%rd4+4];
	mul.lo.s32 	%r67, %r66, %r65;
	cvt.rn.f32.s32 	%f52, %r67;
	add.f32 	%f60, %f60, %f52;
$L__BB0_27:
	add.s32 	%r19, %r17, 2;
	setp.lt.s32 	%p37, %r19, 0;
	setp.ge.s32 	%p38, %r19, %r28;
	or.pred  	%p39, %p37, %p38;
	@%p39 bra 	$L__BB0_29;
	mul.wide.u32 	%rd31, %r19, 4;
	add.s64 	%rd32, %rd2, %rd31;
	ld.global.u32 	%r68, [%rd32];
	ld.global.u32 	%r69, [%rd4+8];
	mul.lo.s32 	%r70, %r69, %r68;
	cvt.rn.f32.s32 	%f53, %r70;
	add.f32 	%f60, %f60, %f53;
$L__BB0_29:
	add.s32 	%r20, %r17, 3;
	setp.lt.s32 	%p40, %r20, 0;
	setp.ge.s32 	%p41, %r20, %r28;
	or.pred  	%p42, %p40, %p41;
	@%p42 bra 	$L__BB0_31;
	mul.wide.u32 	%rd33, %r20, 4;
	add.s64 	%rd34, %rd2, %rd33;
	ld.global.u32 	%r71, [%rd34];
	ld.global.u32 	%r72, [%rd4+12];
	mul.lo.s32 	%r73, %r72, %r71;
	cvt.rn.f32.s32 	%f54, %r73;
	add.f32 	%f60, %f60, %f54;
$L__BB0_31:
	add.s32 	%r87, %r87, 4;
$L__BB0_32:
	setp.eq.s32 	%p43, %r16, 0;
	@%p43 bra 	$L__BB0_42;
	setp.eq.s32 	%p44, %r16, 1;
	@%p44 bra 	$L__BB0_39;
	add.s32 	%r23, %r2, %r87;
	setp.lt.s32 	%p45, %r23, 0;
	setp.ge.s32 	%p46, %r23, %r28;
	mul.wide.u32 	%rd35, %r87, 4;
	add.s64 	%rd5, %rd1, %rd35;
	or.pred  	%p47, %p45, %p46;
	@%p47 bra 	$L__BB0_36;
	mul.wide.u32 	%rd36, %r23, 4;
	add.s64 	%rd37, %rd2, %rd36;
	ld.global.u32 	%r74, [%rd37];
	ld.global.u32 	%r75, [%rd5];
	mul.lo.s32 	%r76, %r75, %r74;
	cvt.rn.f32.s32 	%f56, %r76;
	add.f32 	%f60, %f60, %f56;
$L__BB0_36:
	add.s32 	%r24, %r23, 1;
	setp.lt.s32 	%p48, %r24, 0;
	setp.ge.s32 	%p49, %r24, %r28;
	or.pred  	%p50, %p48, %p49;
	@%p50 bra 	$L__BB0_38;
	mul.wide.u32 	%rd38, %r24, 4;
	add.s64 	%rd39, %rd2, %rd38;
	ld.global.u32 	%r77, [%rd39];
	ld.global.u32 	%r78, [%rd5+4];
	mul.lo.s32 	%r79, %r78, %r77;
	cvt.rn.f32.s32 	%f57, %r79;
	add.f32 	%f60, %f60, %f57;
$L__BB0_38:
	add.s32 	%r87, %r87, 2;
$L__BB0_39:
	and.b32  	%r80, %r29, 1;
	setp.eq.b32 	%p51, %r80, 1;
	not.pred 	%p52, %p51;
	@%p52 bra 	$L__BB0_42;
	add.s32 	%r27, %r2, %r87;
	setp.lt.s32 	%p53, %r27, 0;
	setp.ge.s32 	%p54, %r27, %r28;
	or.pred  	%p55, %p53, %p54;
	@%p55 bra 	$L__BB0_42;
	mul.wide.u32 	%rd40, %r27, 4;
	add.s64 	%rd41, %rd2, %rd40;
	ld.global.u32 	%r81, [%rd41];
	mul.wide.u32 	%rd42, %r87, 4;
	add.s64 	%rd43, %rd1, %rd42;
	ld.global.u32 	%r82, [%rd43];
	mul.lo.s32 	%r83, %r82, %r81;
	cvt.rn.f32.s32 	%f58, %r83;
	add.f32 	%f60, %f60, %f58;
$L__BB0_42:
	cvt.rzi.s32.f32 	%r84, %f60;
	cvta.to.global.u64 	%rd44, %rd6;
	mul.wide.s32 	%rd45, %r1, 4;
	add.s64 	%rd46, %rd44, %rd45;
	st.global.u32 	[%rd46], %r84;
$L__BB0_43:
	ret;

}


// ===== COMPILED SASS (sm_100) =====

	.target	sm_100

	.elftype	@"ET_EXEC"


//--------------------- .note.nv.tkinfo           --------------------------
	.section	.note.nv.tkinfo,"",@"SHT_NOTE"
	.sectionflags	@"SHF_NOTE_NV_TKINFO"
	.tkinfo
        /*0018*/ 	.word	0x00000002
        /*0030*/ 	.string	""
        /*0030*/ 	.string	"ptxas"
        /*0030*/ 	.string	"Cuda compilation tools, release 13.0, V13.0.88"
        /*0030*/ 	.string	"Build cuda_13.0.r13.0/compiler.36424714_0"
        /*0030*/ 	.string	"-arch sm_100 -m 64 "



//--------------------- .note.nv.cuinfo           --------------------------
	.section	.note.nv.cuinfo,"",@"SHT_NOTE"
	.sectionflags	@"SHF_NOTE_NV_CUINFO"
        /*0018*/ 	.short	0x0002
        /*001a*/ 	.short	0x0064
        /*001c*/ 	.short	0x0082
	.zero		2


//--------------------- .nv.info                  --------------------------
	.section	.nv.info,"",@"SHT_CUDA_INFO"
	.align	4


	//----- nvinfo : EIATTR_REGCOUNT
	.align		4
        /*0000*/ 	.byte	0x04, 0x2f
        /*0002*/ 	.short	(.L_1 - .L_0)
	.align		4
.L_0:
        /*0004*/ 	.word	index@(_Z13convolution1DPiS_S_ii)
        /*0008*/ 	.word	0x00000020


	//----- nvinfo : EIATTR_FRAME_SIZE
	.align		4
.L_1:
        /*000c*/ 	.byte	0x04, 0x11
        /*000e*/ 	.short	(.L_3 - .L_2)
	.align		4
.L_2:
        /*0010*/ 	.word	index@(_Z13convolution1DPiS_S_ii)
        /*0014*/ 	.word	0x00000000


	//----- nvinfo : EIATTR_MIN_STACK_SIZE
	.align		4
.L_3:
        /*0018*/ 	.byte	0x04, 0x12
        /*001a*/ 	.short	(.L_5 - .L_4)
	.align		4
.L_4:
        /*001c*/ 	.word	index@(_Z13convolution1DPiS_S_ii)
        /*0020*/ 	.word	0x00000000
.L_5:


//--------------------- .nv.compat                --------------------------
	.section	.nv.compat,"",@"SHT_CUDA_COMPAT_INFO"
	.align	4
        /*0000*/ 	.byte	0x02, 0x09, 0x00, 0x00, 0x02, 0x02, 0x01, 0x00, 0x02, 0x05, 0x05, 0x00, 0x03, 0x07, 0x01, 0x01
        /*0010*/ 	.byte	0x02, 0x03, 0x00, 0x00, 0x02, 0x06, 0x01, 0x00, 0x04, 0x0b, 0x08, 0x00, 0x09, 0x00, 0x00, 0x00
        /*0020*/ 	.byte	0x00, 0x00, 0x00, 0x00


//--------------------- .nv.info._Z13convolution1DPiS_S_ii --------------------------
	.section	.nv.info._Z13convolution1DPiS_S_ii,"",@"SHT_CUDA_INFO"
	.sectionflags	@""
	.align	4


	//----- nvinfo : EIATTR_CUDA_API_VERSION
	.align		4
        /*0000*/ 	.byte	0x04, 0x37
        /*0002*/ 	.short	(.L_7 - .L_6)
.L_6:
        /*0004*/ 	.word	0x00000082


	//----- nvinfo : EIATTR_KPARAM_INFO
	.align		4
.L_7:
        /*0008*/ 	.byte	0x04, 0x17
        /*000a*/ 	.short	(.L_9 - .L_8)
.L_8:
        /*000c*/ 	.word	0x00000000
        /*0010*/ 	.short	0x0004
        /*0012*/ 	.short	0x001c
        /*0014*/ 	.byte	0x00, 0xf0, 0x11, 0x00


	//----- nvinfo : EIATTR_KPARAM_INFO
	.align		4
.L_9:
        /*0018*/ 	.byte	0x04, 0x17
        /*001a*/ 	.short	(.L_11 - .L_10)
.L_10:
        /*001c*/ 	.word	0x00000000
        /*0020*/ 	.short	0x0003
        /*0022*/ 	.short	0x0018
        /*0024*/ 	.byte	0x00, 0xf0, 0x11, 0x00


	//----- nvinfo : EIATTR_KPARAM_INFO
	.align		4
.L_11:
        /*0028*/ 	.byte	0x04, 0x17
        /*002a*/ 	.short	(.L_13 - .L_12)
.L_12:
        /*002c*/ 	.word	0x00000000
        /*0030*/ 	.short	0x0002
        /*0032*/ 	.short	0x0010
        /*0034*/ 	.byte	0x00, 0xf5, 0x21, 0x00


	//----- nvinfo : EIATTR_KPARAM_INFO
	.align		4
.L_13:
        /*0038*/ 	.byte	0x04, 0x17
        /*003a*/ 	.short	(.L_15 - .L_14)
.L_14:
        /*003c*/ 	.word	0x00000000
        /*0040*/ 	.short	0x0001
        /*0042*/ 	.short	0x0008
        /*0044*/ 	.byte	0x00, 0xf5, 0x21, 0x00


	//----- nvinfo : EIATTR_KPARAM_INFO
	.align		4
.L_15:
        /*0048*/ 	.byte	0x04, 0x17
        /*004a*/ 	.short	(.L_17 - .L_16)
.L_16:
        /*004c*/ 	.word	0x00000000
        /*0050*/ 	.short	0x0000
        /*0052*/ 	.short	0x0000
        /*0054*/ 	.byte	0x00, 0xf5, 0x21, 0x00


	//----- nvinfo : EIATTR_SPARSE_MMA_MASK
	.align		4
.L_17:
        /*0058*/ 	.byte	0x03, 0x50
        /*005a*/ 	.short	0x0000


	//----- nvinfo : EIATTR_MAXREG_COUNT
	.align		4
        /*005c*/ 	.byte	0x03, 0x1b
        /*005e*/ 	.short	0x00ff


	//----- nvinfo : EIATTR_MERCURY_ISA_VERSION
	.align		4
        /*0060*/ 	.byte	0x03, 0x5f
        /*0062*/ 	.short	0x0101


	//----- nvinfo : EIATTR_VRC_CTA_INIT_COUNT
	.align		4
        /*0064*/ 	.byte	0x02, 0x4a
	.zero		1
	.zero		1


	//----- nvinfo : EIATTR_EXIT_INSTR_OFFSETS
	.align		4
        /*0068*/ 	.byte	0x04, 0x1c
        /*006a*/ 	.short	(.L_19 - .L_18)


	//   ....[0]....
.L_18:
        /*006c*/ 	.word	0x00000070


	//   ....[1]....
        /*0070*/ 	.word	0x00000d10


	//----- nvinfo : EIATTR_CRS_STACK_SIZE
	.align		4
.L_19:
        /*0074*/ 	.byte	0x04, 0x1e
        /*0076*/ 	.short	(.L_21 - .L_20)
.L_20:
        /*0078*/ 	.word	0x00000000


	//----- nvinfo : EIATTR_CBANK_PARAM_SIZE
	.align		4
.L_21:
        /*007c*/ 	.byte	0x03, 0x19
        /*007e*/ 	.short	0x0020


	//----- nvinfo : EIATTR_PARAM_CBANK
	.align		4
        /*0080*/ 	.byte	0x04, 0x0a
        /*0082*/ 	.short	(.L_23 - .L_22)
	.align		4
.L_22:
        /*0084*/ 	.word	index@(.nv.constant0._Z13convolution1DPiS_S_ii)
        /*0088*/ 	.short	0x0380
        /*008a*/ 	.short	0x0020


	//----- nvinfo : EIATTR_SW_WAR
	.align		4
.L_23:
        /*008c*/ 	.byte	0x04, 0x36
        /*008e*/ 	.short	(.L_25 - .L_24)
.L_24:
        /*0090*/ 	.word	0x00000008
.L_25:


//--------------------- .nv.callgraph             --------------------------
	.section	.nv.callgraph,"",@"SHT_CUDA_CALLGRAPH"
	.align	4
	.sectionentsize	8
	.align		4
        /*0000*/ 	.word	0x00000000
	.align		4
        /*0004*/ 	.word	0xffffffff
	.align		4
        /*0008*/ 	.word	0x00000000
	.align		4
        /*000c*/ 	.word	0xfffffffe
	.align		4
        /*0010*/ 	.word	0x00000000
	.align		4
        /*0014*/ 	.word	0xfffffffd
	.align		4
        /*0018*/ 	.word	0x00000000
	.align		4
        /*001c*/ 	.word	0xfffffffc


//--------------------- .text._Z13convolution1DPiS_S_ii --------------------------
	.section	.text._Z13convolution1DPiS_S_ii,"ax",@progbits
	.align	128
        .global         _Z13convolution1DPiS_S_ii
        .type           _Z13convolution1DPiS_S_ii,@function
        .size           _Z13convolution1DPiS_S_ii,(.L_x_7 - _Z13convolution1DPiS_S_ii)
        .other          _Z13convolution1DPiS_S_ii,@"STO_CUDA_ENTRY STV_DEFAULT"
_Z13convolution1DPiS_S_ii:
.text._Z13convolution1DPiS_S_ii:
[----:B------:R-:W-:Y:S01]  /*0000*/  LDC R1, c[0x0][0x37c] ;  /* 0x0000df00ff017b82 */ /* 0x000fe20000000800 */
[----:B------:R-:W0:Y:S07]  /*0010*/  S2R R3, SR_TID.X ;  /* 0x0000000000037919 */ /* 0x000e2e0000002100 */
[----:B------:R-:W0:Y:S01]  /*0020*/  S2UR UR4, SR_CTAID.X ;  /* 0x00000000000479c3 */ /* 0x000e220000002500 */
[----:B------:R-:W1:Y:S07]  /*0030*/  LDCU UR5, c[0x0][0x398] ;  /* 0x00007300ff0577ac */ /* 0x000e6e0008000800 */
[----:B------:R-:W0:Y:S02]  /*0040*/  LDC R2, c[0x0][0x360] ;  /* 0x0000d800ff027b82 */ /* 0x000e240000000800 */
[----:B0-----:R-:W-:-:S05]  /*0050*/  IMAD R2, R2, UR4, R3 ;  /* 0x0000000402027c24 */ /* 0x001fca000f8e0203 */
[----:B-1----:R-:W-:-:S13]  /*0060*/  ISETP.GT.AND P0, PT, R2, UR5, PT ;  /* 0x0000000502007c0c */ /* 0x002fda000bf04270 */
[----:B------:R-:W-:Y:S05]  /*0070*/  @P0 EXIT ;  /* 0x000000000000094d */ /* 0x000fea0003800000 */
[----:B------:R-:W0:Y:S01]  /*0080*/  LDCU UR6, c[0x0][0x39c] ;  /* 0x00007380ff0677ac */ /* 0x000e220008000800 */
[----:B------:R-:W-:Y:S01]  /*0090*/  HFMA2 R0, -RZ, RZ, 0, 0 ;  /* 0x00000000ff007431 */ /* 0x000fe200000001ff */
[----:B------:R-:W1:Y:S01]  /*00a0*/  LDCU.64 UR8, c[0x0][0x358] ;  /* 0x00006b00ff0877ac */ /* 0x000e620008000a00 */
[----:B0-----:R-:W-:-:S09]  /*00b0*/  UISETP.GE.AND UP0, UPT, UR6, 0x1, UPT ;  /* 0x000000010600788c */ /* 0x001fd2000bf06270 */
[----:B-1----:R-:W-:Y:S05]  /*00c0*/  BRA.U !UP0, `(.L_x_0) ;  /* 0x0000000d08007547 */ /* 0x002fea000b800000 */
[----:B------:R-:W-:Y:S01]  /*00d0*/  UISETP.GE.U32.AND UP0, UPT, UR6, 0x8, UPT ;  /* 0x000000080600788c */ /* 0x000fe2000bf06070 */
[----:B------:R-:W-:Y:S01]  /*00e0*/  IMAD.MOV.U32 R0, RZ, RZ, RZ ;  /* 0x000000ffff007224 */ /* 0x000fe200078e00ff */
[----:B------:R-:W-:Y:S01]  /*00f0*/  ULEA.HI UR4, UR6, UR6, URZ, 0x1 ;  /* 0x0000000606047291 */ /* 0x000fe2000f8f08ff */
[----:B------:R-:W-:Y:S01]  /*0100*/  MOV R3, RZ ;  /* 0x000000ff00037202 */ /* 0x000fe20000000f00 */
[----:B------:R-:W-:Y:S02]  /*0110*/  ULOP3.LUT UR7, UR6, 0x7, URZ, 0xc0, !UPT ;  /* 0x0000000706077892 */ /* 0x000fe4000f8ec0ff */
[----:B------:R-:W-:Y:S02]  /*0120*/  USHF.R.S32.HI UR4, URZ, 0x1, UR4 ;  /* 0x00000001ff047899 */ /* 0x000fe40008011404 */
[----:B------:R-:W-:-:S04]  /*0130*/  UISETP.NE.AND UP1, UPT, UR7, URZ, UPT ;  /* 0x000000ff0700728c */ /* 0x000fc8000bf25270 */
[----:B------:R-:W-:Y:S01]  /*0140*/  VIADD R4, R2, -UR4 ;  /* 0x8000000402047c36 */ /* 0x000fe20008000000 */
[----:B------:R-:W-:Y:S06]  /*0150*/  BRA.U !UP0, `(.L_x_1) ;  /* 0x0000000508687547 */ /* 0x000fec000b800000 */
[----:B------:R-:W0:Y:S01]  /*0160*/  LDC.64 R8, c[0x0][0x388] ;  /* 0x0000e200ff087b82 */ /* 0x000e220000000a00 */
[----:B------:R-:W-:Y:S01]  /*0170*/  ULOP3.LUT UR4, UR6, 0x7ffffff8, URZ, 0xc0, !UPT ;  /* 0x7ffffff806047892 */ /* 0x000fe2000f8ec0ff */
[----:B------:R-:W-:Y:S01]  /*0180*/  MOV R0, RZ ;  /* 0x000000ff00007202 */ /* 0x000fe20000000f00 */
[----:B------:R-:W-:Y:S01]  /*0190*/  IMAD.MOV.U32 R6, RZ, RZ, RZ ;  /* 0x000000ffff067224 */ /* 0x000fe200078e00ff */
[----:B------:R-:W1:Y:S03]  /*01a0*/  LDCU UR5, c[0x0][0x398] ;  /* 0x00007300ff0577ac */ /* 0x000e660008000800 */
[----:B------:R-:W-:-:S07]  /*01b0*/  MOV R3, UR4 ;  /* 0x0000000400037c02 */ /* 0x000fce0008000f00 */
.L_x_2:
[----:B------:R-:W-:Y:S02]  /*01c0*/  IMAD.IADD R27, R4, 0x1, R6 ;  /* 0x00000001041b7824 */ /* 0x000fe400078e0206 */
[----:B0-----:R-:W-:-:S03]  /*01d0*/  IMAD.WIDE.U32 R10, R6, 0x4, R8 ;  /* 0x00000004060a7825 */ /* 0x001fc600078e0008 */
[----:B-1----:R-:W-:-:S04]  /*01e0*/  ISETP.GE.AND P5, PT, R27, UR5, PT ;  /* 0x000000051b007c0c */ /* 0x002fc8000bfa6270 */
[----:B------:R-:W-:-:S13]  /*01f0*/  ISETP.LT.OR P5, PT, R27, RZ, P5 ;  /* 0x000000ff1b00720c */ /* 0x000fda0002fa1670 */
[----:B------:R-:W0:Y:S01]  /*0200*/  @!P5 LDC.64 R12, c[0x0][0x380] ;  /* 0x0000e000ff0cdb82 */ /* 0x000e220000000a00 */
[----:B------:R-:W2:Y:S01]  /*0210*/  @!P5 LDG.E R15, desc[UR8][R10.64] ;  /* 0x000000080a0fd981 */ /* 0x000ea2000c1e1900 */
[----:B0-----:R-:W-:-:S06]  /*0220*/  @!P5 IMAD.WIDE.U32 R12, R27, 0x4, R12 ;  /* 0x000000041b0cd825 */ /* 0x001fcc00078e000c */
[----:B------:R-:W2:Y:S01]  /*0230*/  @!P5 LDG.E R12, desc[UR8][R12.64] ;  /* 0x000000080c0cd981 */ /* 0x000ea2000c1e1900 */
[C---:B------:R-:W-:Y:S01]  /*0240*/  IADD3 R14, PT, PT, R27.reuse, 0x1, RZ ;  /* 0x000000011b0e7810 */ /* 0x040fe20007ffe0ff */
[----:B------:R-:W-:-:S03]  /*0250*/  VIADD R19, R27, 0x2 ;  /* 0x000000021b137836 */ /* 0x000fc60000000000 */
[----:B------:R-:W-:-:S04]  /*0260*/  ISETP.GE.AND P0, PT, R14, UR5, PT ;  /* 0x000000050e007c0c */ /* 0x000fc8000bf06270 */
[----:B------:R-:W-:Y:S02]  /*0270*/  ISETP.LT.OR P0, PT, R14, RZ, P0 ;  /* 0x000000ff0e00720c */ /* 0x000fe40000701670 */
[----:B------:R-:W-:Y:S02]  /*0280*/  IADD3 R23, PT, PT, R27, 0x3, RZ ;  /* 0x000000031b177810 */ /* 0x000fe40007ffe0ff */
[----:B------:R-:W-:Y:S02]  /*0290*/  ISETP.GE.AND P4, PT, R19, UR5, PT ;  /* 0x0000000513007c0c */ /* 0x000fe4000bf86270 */
[----:B------:R-:W-:Y:S02]  /*02a0*/  ISETP.GE.AND P3, PT, R23, UR5, PT ;  /* 0x0000000517007c0c */ /* 0x000fe4000bf66270 */
[----:B------:R-:W-:Y:S01]  /*02b0*/  ISETP.LT.OR P4, PT, R19, RZ, P4 ;  /* 0x000000ff1300720c */ /* 0x000fe20002781670 */
[----:B------:R-:W-:Y:S01]  /*02c0*/  VIADD R7, R27, 0x4 ;  /* 0x000000041b077836 */ /* 0x000fe20000000000 */
[----:B------:R-:W-:-:S03]  /*02d0*/  ISETP.LT.OR P3, PT, R23, RZ, P3 ;  /* 0x000000ff1700720c */ /* 0x000fc60001f61670 */
[----:B------:R-:W0:Y:S01]  /*02e0*/  @!P0 LDC.64 R28, c[0x0][0x380] ;  /* 0x0000e000ff1c8b82 */ /* 0x000e220000000a00 */
[C---:B------:R-:W-:Y:S01]  /*02f0*/  IADD3 R5, PT, PT, R27.reuse, 0x5, RZ ;  /* 0x000000051b057810 */ /* 0x040fe20007ffe0ff */
[----:B------:R-:W-:Y:S01]  /*0300*/  VIADD R25, R27, 0x6 ;  /* 0x000000061b197836 */ /* 0x000fe20000000000 */
[----:B------:R-:W-:Y:S01]  /*0310*/  ISETP.GE.AND P2, PT, R7, UR5, PT ;  /* 0x0000000507007c0c */ /* 0x000fe2000bf46270 */
[----:B------:R-:W3:Y:S01]  /*0320*/  @!P0 LDG.E R26, desc[UR8][R10.64+0x4] ;  /* 0x000004080a1a8981 */ /* 0x000ee2000c1e1900 */
[----:B------:R-:W-:Y:S02]  /*0330*/  ISETP.GE.AND P1, PT, R5, UR5, PT ;  /* 0x0000000505007c0c */ /* 0x000fe4000bf26270 */
[----:B------:R-:W-:Y:S01]  /*0340*/  ISETP.LT.OR P2, PT, R7, RZ, P2 ;  /* 0x000000ff0700720c */ /* 0x000fe20001741670 */
[----:B------:R-:W1:Y:S01]  /*0350*/  @!P4 LDC.64 R16, c[0x0][0x380] ;  /* 0x0000e000ff10cb82 */ /* 0x000e620000000a00 */
[----:B------:R-:W-:Y:S02]  /*0360*/  ISETP.LT.OR P1, PT, R5, RZ, P1 ;  /* 0x000000ff0500720c */ /* 0x000fe40000f21670 */
[----:B------:R-:W-:-:S05]  /*0370*/  IADD3 R27, PT, PT, R27, 0x7, RZ ;  /* 0x000000071b1b7810 */ /* 0x000fca0007ffe0ff */
[----:B------:R-:W4:Y:S01]  /*0380*/  @!P3 LDC.64 R20, c[0x0][0x380] ;  /* 0x0000e000ff14bb82 */ /* 0x000f220000000a00 */
[----:B------:R-:W-:-:S04]  /*0390*/  ISETP.GE.AND P6, PT, R25, UR5, PT ;  /* 0x0000000519007c0c */ /* 0x000fc8000bfc6270 */
[----:B------:R-:W-:Y:S01]  /*03a0*/  ISETP.LT.OR P6, PT, R25, RZ, P6 ;  /* 0x000000ff1900720c */ /* 0x000fe200037c1670 */
[----:B0-----:R-:W-:-:S05]  /*03b0*/  @!P0 IMAD.WIDE.U32 R28, R14, 0x4, R28 ;  /* 0x000000040e1c8825 */ /* 0x001fca00078e001c */
[----:B------:R-:W3:Y:S01]  /*03c0*/  @!P0 LDG.E R24, desc[UR8][R28.64] ;  /* 0x000000081c188981 */ /* 0x000ee2000c1e1900 */
[----:B-1----:R-:W-:-:S06]  /*03d0*/  @!P4 IMAD.WIDE.U32 R16, R19, 0x4, R16 ;  /* 0x000000041310c825 */ /* 0x002fcc00078e0010 */
[----:B------:R-:W0:Y:S01]  /*03e0*/  @!P6 LDC.64 R18, c[0x0][0x380] ;  /* 0x0000e000ff12eb82 */ /* 0x000e220000000a00 */
[----:B------:R-:W5:Y:S01]  /*03f0*/  @!P4 LDG.E R16, desc[UR8][R16.64] ;  /* 0x000000081010c981 */ /* 0x000f62000c1e1900 */
[----:B----4-:R-:W-:-:S03]  /*0400*/  @!P3 IMAD.WIDE.U32 R20, R23, 0x4, R20 ;  /* 0x000000041714b825 */ /* 0x010fc600078e0014 */
[----:B------:R-:W4:Y:S04]  /*0410*/  @!P2 LDG.E R29, desc[UR8][R10.64+0x10] ;  /* 0x000010080a1da981 */ /* 0x000f28000c1e1900 */
[----:B------:R-:W5:Y:S04]  /*0420*/  @!P3 LDG.E R20, desc[UR8][R20.64] ;  /* 0x000000081414b981 */ /* 0x000f68000c1e1900 */
[----:B------:R-:W4:Y:S04]  /*0430*/  @!P1 LDG.E R17, desc[UR8][R10.64+0x14] ;  /* 0x000014080a119981 */ /* 0x000f28000c1e1900 */
[----:B------:R-:W5:Y:S01]  /*0440*/  @!P6 LDG.E R21, desc[UR8][R10.64+0x18] ;  /* 0x000018080a15e981 */ /* 0x000f62000c1e1900 */
[----:B0-----:R-:W-:-:S06]  /*0450*/  @!P6 IMAD.WIDE.U32 R18, R25, 0x4, R18 ;  /* 0x000000041912e825 */ /* 0x001fcc00078e0012 */
[----:B------:R-:W5:Y:S01]  /*0460*/  @!P6 LDG.E R18, desc[UR8][R18.64] ;  /* 0x000000081212e981 */ /* 0x000f62000c1e1900 */
[----:B--2---:R-:W-:Y:S02]  /*0470*/  @!P5 IMAD R12, R12, R15, RZ ;  /* 0x0000000f0c0cd224 */ /* 0x004fe400078e02ff */
[----:B------:R-:W0:Y:S03]  /*0480*/  @!P1 LDC.64 R14, c[0x0][0x380] ;  /* 0x0000e000ff0e9b82 */ /* 0x000e260000000a00 */
[----:B------:R-:W-:-:S05]  /*0490*/  @!P5 I2FP.F32.S32 R13, R12 ;  /* 0x0000000c000dd245 */ /* 0x000fca0000201400 */
[----:B------:R-:W-:Y:S01]  /*04a0*/  @!P5 FADD R0, R0, R13 ;  /* 0x0000000d0000d221 */ /* 0x000fe20000000000 */
[C---:B------:R-:W-:Y:S01]  /*04b0*/  ISETP.GE.AND P5, PT, R27.reuse, UR5, PT ;  /* 0x000000051b007c0c */ /* 0x040fe2000bfa6270 */
[----:B------:R-:W1:Y:S03]  /*04c0*/  @!P2 LDC.64 R12, c[0x0][0x380] ;  /* 0x0000e000ff0cab82 */ /* 0x000e660000000a00 */
[----:B------:R-:W-:-:S13]  /*04d0*/  ISETP.LT.OR P5, PT, R27, RZ, P5 ;  /* 0x000000ff1b00720c */ /* 0x000fda0002fa1670 */
[----:B------:R-:W2:Y:S01]  /*04e0*/  @!P5 LDC.64 R22, c[0x0][0x380] ;  /* 0x0000e000ff16db82 */ /* 0x000ea20000000a00 */
[----:B0-----:R-:W-:Y:S01]  /*04f0*/  @!P1 IMAD.WIDE.U32 R14, R5, 0x4, R14 ;  /* 0x00000004050e9825 */ /* 0x001fe200078e000e */
[----:B------:R-:W4:Y:S04]  /*0500*/  @!P5 LDG.E R25, desc[UR8][R10.64+0x1c] ;  /* 0x00001c080a19d981 */ /* 0x000f28000c1e1900 */
[----:B------:R-:W4:Y:S01]  /*0510*/  @!P3 LDG.E R5, desc[UR8][R10.64+0xc] ;  /* 0x00000c080a05b981 */ /* 0x000f22000c1e1900 */
[----:B-1----:R-:W-:-:S03]  /*0520*/  @!P2 IMAD.WIDE.U32 R12, R7, 0x4, R12 ;  /* 0x00000004070ca825 */ /* 0x002fc600078e000c */
[----:B------:R-:W4:Y:S04]  /*0530*/  @!P4 LDG.E R7, desc[UR8][R10.64+0x8] ;  /* 0x000008080a07c981 */ /* 0x000f28000c1e1900 */
[----:B------:R-:W4:Y:S04]  /*0540*/  @!P2 LDG.E R12, desc[UR8][R12.64] ;  /* 0x000000080c0ca981 */ /* 0x000f28000c1e1900 */
[----:B------:R-:W4:Y:S01]  /*0550*/  @!P1 LDG.E R14, desc[UR8][R14.64] ;  /* 0x000000080e0e9981 */ /* 0x000f22000c1e1900 */
[----:B--2---:R-:W-:-:S06]  /*0560*/  @!P5 IMAD.WIDE.U32 R22, R27, 0x4, R22 ;  /* 0x000000041b16d825 */ /* 0x004fcc00078e0016 */
[----:B------:R-:W2:Y:S01]  /*0570*/  @!P5 LDG.E R22, desc[UR8][R22.64] ;  /* 0x000000081616d981 */ /* 0x000ea2000c1e1900 */
[----:B---3--:R-:W-:Y:S01]  /*0580*/  @!P0 IMAD R24, R24, R26, RZ ;  /* 0x0000001a18188224 */ /* 0x008fe200078e02ff */
[----:B------:R-:W-:Y:S01]  /*0590*/  IADD3 R6, PT, PT, R6, 0x8, RZ ;  /* 0x0000000806067810 */ /* 0x000fe20007ffe0ff */
[----:B-----5:R-:W-:Y:S02]  /*05a0*/  @!P6 IMAD R18, R18, R21, RZ ;  /* 0x000000151212e224 */ /* 0x020fe400078e02ff */
[----:B----4-:R-:W-:Y:S02]  /*05b0*/  @!P3 IMAD R20, R20, R5, RZ ;  /* 0x000000051414b224 */ /* 0x010fe400078e02ff */
[----:B------:R-:W-:Y:S01]  /*05c0*/  @!P4 IMAD R16, R16, R7, RZ ;  /* 0x000000071010c224 */ /* 0x000fe200078e02ff */
[----:B------:R-:W-:-:S04]  /*05d0*/  @!P0 I2FP.F32.S32 R7, R24 ;  /* 0x0000001800078245 */ /* 0x000fc80000201400 */
[----:B------:R-:W-:Y:S01]  /*05e0*/  @!P4 I2FP.F32.S32 R5, R16 ;  /* 0x000000100005c245 */ /* 0x000fe20000201400 */
[----:B------:R-:W-:Y:S01]  /*05f0*/  @!P0 FADD R0, R0, R7 ;  /* 0x0000000700008221 */ /* 0x000fe20000000000 */
[----:B------:R-:W-:Y:S01]  /*0600*/  @!P2 IMAD R12, R12, R29, RZ ;  /* 0x0000001d0c0ca224 */ /* 0x000fe200078e02ff */
[----:B------:R-:W-:Y:S02]  /*0610*/  @!P3 I2FP.F32.S32 R7, R20 ;  /* 0x000000140007b245 */ /* 0x000fe40000201400 */
[----:B------:R-:W-:Y:S01]  /*0620*/  @!P4 FADD R0, R0, R5 ;  /* 0x000000050000c221 */ /* 0x000fe20000000000 */
[----:B------:R-:W-:Y:S01]  /*0630*/  @!P1 IMAD R14, R14, R17, RZ ;  /* 0x000000110e0e9224 */ /* 0x000fe200078e02ff */
[----:B------:R-:W-:Y:S02]  /*0640*/  @!P2 I2FP.F32.S32 R5, R12 ;  /* 0x0000000c0005a245 */ /* 0x000fe40000201400 */
[----:B------:R-:W-:Y:S01]  /*0650*/  @!P3 FADD R0, R0, R7 ;  /* 0x000000070000b221 */ /* 0x000fe20000000000 */
[----:B------:R-:W-:-:S02]  /*0660*/  ISETP.NE.AND P0, PT, R6, R3, PT ;  /* 0x000000030600720c */ /* 0x000fc40003f05270 */
[----:B------:R-:W-:Y:S01]  /*0670*/  @!P1 I2FP.F32.S32 R7, R14 ;  /* 0x0000000e00079245 */ /* 0x000fe20000201400 */
[----:B------:R-:W-:Y:S01]  /*0680*/  @!P2 FADD R0, R0, R5 ;  /* 0x000000050000a221 */ /* 0x000fe20000000000 */
[----:B------:R-:W-:Y:S01]  /*0690*/  @!P6 I2FP.F32.S32 R5, R18 ;  /* 0x000000120005e245 */ /* 0x000fe20000201400 */
[----:B--2---:R-:W-:Y:S02]  /*06a0*/  @!P5 IMAD R22, R22, R25, RZ ;  /* 0x000000191616d224 */ /* 0x004fe400078e02ff */
[----:B------:R-:W-:-:S03]  /*06b0*/  @!P1 FADD R0, R0, R7 ;  /* 0x0000000700009221 */ /* 0x000fc60000000000 */
[----:B------:R-:W-:Y:S01]  /*06c0*/  @!P5 I2FP.F32.S32 R7, R22 ;  /* 0x000000160007d245 */ /* 0x000fe20000201400 */
[----:B------:R-:W-:-:S04]  /*06d0*/  @!P6 FADD R0, R0, R5 ;  /* 0x000000050000e221 */ /* 0x000fc80000000000 */
[----:B------:R-:W-:Y:S01]  /*06e0*/  @!P5 FADD R0, R0, R7 ;  /* 0x000000070000d221 */ /* 0x000fe20000000000 */
[----:B------:R-:W-:Y:S06]  /*06f0*/  @P0 BRA `(.L_x_2) ;  /* 0xfffffff800b00947 */ /* 0x000fec000383ffff */
.L_x_1:
[----:B------:R-:W-:Y:S05]  /*0700*/  BRA.U !UP1, `(.L_x_0) ;  /* 0x0000000509707547 */ /* 0x000fea000b800000 */
[----:B------:R-:W0:Y:S01]  /*0710*/  LDCU UR4, c[0x0][0x39c] ;  /* 0x00007380ff0477ac */ /* 0x000e220008000800 */
[----:B------:R-:W-:Y:S02]  /*0720*/  UISETP.GE.U32.AND UP0, UPT, UR7, 0x4, UPT ;  /* 0x000000040700788c */ /* 0x000fe4000bf06070 */
[----:B0-----:R-:W-:-:S04]  /*0730*/  ULOP3.LUT UR6, UR4, 0x3, URZ, 0xc0, !UPT ;  /* 0x0000000304067892 */ /* 0x001fc8000f8ec0ff */
[----:B------:R-:W-:-:S03]  /*0740*/  UISETP.NE.AND UP1, UPT, UR6, URZ, UPT ;  /* 0x000000ff0600728c */ /* 0x000fc6000bf25270 */
[----:B------:R-:W-:Y:S08]  /*0750*/  BRA.U !UP0, `(.L_x_3) ;  /* 0x0000000108ac7547 */ /* 0x000ff0000b800000 */
[----:B------:R-:W-:Y:S01]  /*0760*/  IMAD.IADD R17, R4, 0x1, R3 ;  /* 0x0000000104117824 */ /* 0x000fe200078e0203 */
[----:B------:R-:W0:Y:S03]  /*0770*/  LDC.64 R8, c[0x0][0x388] ;  /* 0x0000e200ff087b82 */ /* 0x000e260000000a00 */
[C---:B------:R-:W-:Y:S01]  /*0780*/  VIADD R5, R17.reuse, 0x3 ;  /* 0x0000000311057836 */ /* 0x040fe20000000000 */
[C---:B------:R-:W-:Y:S02]  /*0790*/  ISETP.GE.AND P0, PT, R17.reuse, UR5, PT ;  /* 0x0000000511007c0c */ /* 0x040fe4000bf06270 */
[C---:B------:R-:W-:Y:S02]  /*07a0*/  IADD3 R19, PT, PT, R17.reuse, 0x1, RZ ;  /* 0x0000000111137810 */ /* 0x040fe40007ffe0ff */
[C---:B------:R-:W-:Y:S02]  /*07b0*/  IADD3 R21, PT, PT, R17.reuse, 0x2, RZ ;  /* 0x0000000211157810 */ /* 0x040fe40007ffe0ff */
[----:B------:R-:W-:-:S02]  /*07c0*/  ISETP.LT.OR P0, PT, R17, RZ, P0 ;  /* 0x000000ff1100720c */ /* 0x000fc40000701670 */
[----:B------:R-:W-:Y:S02]  /*07d0*/  ISETP.GE.AND P1, PT, R19, UR5, PT ;  /* 0x0000000513007c0c */ /* 0x000fe4000bf26270 */
[----:B------:R-:W-:Y:S02]  /*07e0*/  ISETP.GE.AND P2, PT, R21, UR5, PT ;  /* 0x0000000515007c0c */ /* 0x000fe4000bf46270 */
[----:B------:R-:W-:Y:S02]  /*07f0*/  ISETP.LT.OR P1, PT, R19, RZ, P1 ;  /* 0x000000ff1300720c */ /* 0x000fe40000f21670 */
[----:B------:R-:W-:Y:S02]  /*0800*/  ISETP.LT.OR P2, PT, R21, RZ, P2 ;  /* 0x000000ff1500720c */ /* 0x000fe40001741670 */
[----:B------:R-:W-:-:S03]  /*0810*/  ISETP.GE.AND P3, PT, R5, UR5, PT ;  /* 0x0000000505007c0c */ /* 0x000fc6000bf66270 */
[----:B------:R-:W1:Y:S01]  /*0820*/  @!P0 LDC.64 R14, c[0x0][0x380] ;  /* 0x0000e000ff0e8b82 */ /* 0x000e620000000a00 */
[----:B------:R-:W-:Y:S01]  /*0830*/  ISETP.LT.OR P3, PT, R5, RZ, P3 ;  /* 0x000000ff0500720c */ /* 0x000fe20001f61670 */
[----:B0-----:R-:W-:-:S06]  /*0840*/  IMAD.WIDE.U32 R8, R3, 0x4, R8 ;  /* 0x0000000403087825 */ /* 0x001fcc00078e0008 */
[----:B------:R-:W0:Y:S08]  /*0850*/  @!P1 LDC.64 R12, c[0x0][0x380] ;  /* 0x0000e000ff0c9b82 */ /* 0x000e300000000a00 */
[----:B------:R-:W2:Y:S08]  /*0860*/  @!P2 LDC.64 R10, c[0x0][0x380] ;  /* 0x0000e000ff0aab82 */ /* 0x000eb00000000a00 */
[----:B------:R-:W3:Y:S01]  /*0870*/  @!P3 LDC.64 R6, c[0x0][0x380] ;  /* 0x0000e000ff06bb82 */ /* 0x000ee20000000a00 */
[----:B-1----:R-:W-:-:S02]  /*0880*/  @!P0 IMAD.WIDE.U32 R14, R17, 0x4, R14 ;  /* 0x00000004110e8825 */ /* 0x002fc400078e000e */
[----:B------:R-:W4:Y:S04]  /*0890*/  @!P0 LDG.E R17, desc[UR8][R8.64] ;  /* 0x0000000808118981 */ /* 0x000f28000c1e1900 */
[----:B------:R-:W4:Y:S01]  /*08a0*/  @!P0 LDG.E R14, desc[UR8][R14.64] ;  /* 0x000000080e0e8981 */ /* 0x000f22000c1e1900 */
[----:B0-----:R-:W-:-:S03]  /*08b0*/  @!P1 IMAD.WIDE.U32 R12, R19, 0x4, R12 ;  /* 0x00000004130c9825 */ /* 0x001fc600078e000c */
[----:B------:R-:W5:Y:S04]  /*08c0*/  @!P1 LDG.E R19, desc[UR8][R8.64+0x4] ;  /* 0x0000040808139981 */ /* 0x000f68000c1e1900 */
[----:B------:R-:W5:Y:S01]  /*08d0*/  @!P1 LDG.E R12, desc[UR8][R12.64] ;  /* 0x000000080c0c9981 */ /* 0x000f62000c1e1900 */
[----:B--2---:R-:W-:-:S03]  /*08e0*/  @!P2 IMAD.WIDE.U32 R10, R21, 0x4, R10 ;  /* 0x00000004150aa825 */ /* 0x004fc600078e000a */
[----:B------:R-:W2:Y:S04]  /*08f0*/  @!P3 LDG.E R21, desc[UR8][R8.64+0xc] ;  /* 0x00000c080815b981 */ /* 0x000ea8000c1e1900 */
[----:B------:R-:W2:Y:S01]  /*0900*/  @!P2 LDG.E R10, desc[UR8][R10.64] ;  /* 0x000000080a0aa981 */ /* 0x000ea2000c1e1900 */
[----:B---3--:R-:W-:-:S03]  /*0910*/  @!P3 IMAD.WIDE.U32 R6, R5, 0x4, R6 ;  /* 0x000000040506b825 */ /* 0x008fc600078e0006 */
[----:B------:R-:W2:Y:S04]  /*0920*/  @!P2 LDG.E R5, desc[UR8][R8.64+0x8] ;  /* 0x000008080805a981 */ /* 0x000ea8000c1e1900 */
[----:B------:R-:W3:Y:S01]  /*0930*/  @!P3 LDG.E R6, desc[UR8][R6.64] ;  /* 0x000000080606b981 */ /* 0x000ee2000c1e1900 */
[----:B------:R-:W-:Y:S01]  /*0940*/  IADD3 R3, PT, PT, R3, 0x4, RZ ;  /* 0x0000000403037810 */ /* 0x000fe20007ffe0ff */
[----:B----4-:R-:W-:-:S05]  /*0950*/  @!P0 IMAD R17, R14, R17, RZ ;  /* 0x000000110e118224 */ /* 0x010fca00078e02ff */
[----:B------:R-:W-:Y:S01]  /*0960*/  @!P0 I2FP.F32.S32 R17, R17 ;  /* 0x0000001100118245 */ /* 0x000fe20000201400 */
[----:B-----5:R-:W-:-:S04]  /*0970*/  @!P1 IMAD R19, R12, R19, RZ ;  /* 0x000000130c139224 */ /* 0x020fc800078e02ff */
[----:B------:R-:W-:Y:S01]  /*0980*/  @!P0 FADD R0, R0, R17 ;  /* 0x0000001100008221 */ /* 0x000fe20000000000 */
[----:B------:R-:W-:Y:S01]  /*0990*/  @!P1 I2FP.F32.S32 R19, R19 ;  /* 0x0000001300139245 */ /* 0x000fe20000201400 */
[----:B--2---:R-:W-:-:S04]  /*09a0*/  @!P2 IMAD R5, R10, R5, RZ ;  /* 0x000000050a05a224 */ /* 0x004fc800078e02ff */
[----:B------:R-:W-:Y:S01]  /*09b0*/  @!P1 FADD R0, R0, R19 ;  /* 0x0000001300009221 */ /* 0x000fe20000000000 */
[----:B---3--:R-:W-:Y:S01]  /*09c0*/  @!P3 IMAD R21, R6, R21, RZ ;  /* 0x000000150615b224 */ /* 0x008fe200078e02ff */
[----:B------:R-:W-:-:S04]  /*09d0*/  @!P2 I2FP.F32.S32 R5, R5 ;  /* 0x000000050005a245 */ /* 0x000fc80000201400 */
[----:B------:R-:W-:Y:S01]  /*09e0*/  @!P3 I2FP.F32.S32 R21, R21 ;  /* 0x000000150015b245 */ /* 0x000fe20000201400 */
[----:B------:R-:W-:-:S04]  /*09f0*/  @!P2 FADD R0, R0, R5 ;  /* 0x000000050000a221 */ /* 0x000fc80000000000 */
[----:B------:R-:W-:-:S07]  /*0a00*/  @!P3 FADD R0, R0, R21 ;  /* 0x000000150000b221 */ /* 0x000fce0000000000 */
.L_x_3:
[----:B------:R-:W-:Y:S05]  /*0a10*/  BRA.U !UP1, `(.L_x_0) ;  /* 0x0000000109ac7547 */ /* 0x000fea000b800000 */
[----:B------:R-:W-:Y:S02]  /*0a20*/  UISETP.NE.AND UP0, UPT, UR6, 0x1, UPT ;  /* 0x000000010600788c */ /* 0x000fe4000bf05270 */
[----:B------:R-:W-:-:S04]  /*0a30*/  ULOP3.LUT UR4, UR4, 0x1, URZ, 0xc0, !UPT ;  /* 0x0000000104047892 */ /* 0x000fc8000f8ec0ff */
[----:B------:R-:W-:-:S03]  /*0a40*/  UISETP.NE.U32.AND UP1, UPT, UR4, 0x1, UPT ;  /* 0x000000010400788c */ /* 0x000fc6000bf25070 */
[----:B------:R-:W-:Y:S08]  /*0a50*/  BRA.U !UP0, `(.L_x_4) ;  /* 0x00000001085c7547 */ /* 0x000ff0000b800000 */
[----:B------:R-:W-:Y:S01]  /*0a60*/  IADD3 R5, PT, PT, R4, R3, RZ ;  /* 0x0000000304057210 */ /* 0x000fe20007ffe0ff */
[----:B------:R-:W0:Y:S03]  /*0a70*/  LDC.64 R6, c[0x0][0x388] ;  /* 0x0000e200ff067b82 */ /* 0x000e260000000a00 */
[C---:B------:R-:W-:Y:S01]  /*0a80*/  ISETP.GE.AND P0, PT, R5.reuse, UR5, PT ;  /* 0x0000000505007c0c */ /* 0x040fe2000bf06270 */
[----:B------:R-:W-:-:S03]  /*0a90*/  VIADD R15, R5, 0x1 ;  /* 0x00000001050f7836 */ /* 0x000fc60000000000 */
[----:B------:R-:W-:Y:S02]  /*0aa0*/  ISETP.LT.OR P0, PT, R5, RZ, P0 ;  /* 0x000000ff0500720c */ /* 0x000fe40000701670 */
[----:B------:R-:W-:-:S04]  /*0ab0*/  ISETP.GE.AND P1, PT, R15, UR5, PT ;  /* 0x000000050f007c0c */ /* 0x000fc8000bf26270 */
[----:B------:R-:W-:-:S07]  /*0ac0*/  ISETP.LT.OR P1, PT, R15, RZ, P1 ;  /* 0x000000ff0f00720c */ /* 0x000fce0000f21670 */
[----:B------:R-:W1:Y:S01]  /*0ad0*/  @!P0 LDC.64 R8, c[0x0][0x380] ;  /* 0x0000e000ff088b82 */ /* 0x000e620000000a00 */
[----:B0-----:R-:W-:-:S07]  /*0ae0*/  IMAD.WIDE.U32 R10, R3, 0x4, R6 ;  /* 0x00000004030a7825 */ /* 0x001fce00078e0006 */
[----:B------:R-:W0:Y:S01]  /*0af0*/  @!P1 LDC.64 R12, c[0x0][0x380] ;  /* 0x0000e000ff0c9b82 */ /* 0x000e220000000a00 */
[----:B-1----:R-:W-:Y:S02]  /*0b00*/  @!P0 IMAD.WIDE.U32 R6, R5, 0x4, R8 ;  /* 0x0000000405068825 */ /* 0x002fe400078e0008 */
[----:B------:R-:W2:Y:S04]  /*0b10*/  @!P0 LDG.E R5, desc[UR8][R10.64] ;  /* 0x000000080a058981 */ /* 0x000ea8000c1e1900 */
[----:B------:R-:W2:Y:S01]  /*0b20*/  @!P0 LDG.E R6, desc[UR8][R6.64] ;  /* 0x0000000806068981 */ /* 0x000ea2000c1e1900 */
[----:B0-----:R-:W-:-:S03]  /*0b30*/  @!P1 IMAD.WIDE.U32 R8, R15, 0x4, R12 ;  /* 0x000000040f089825 */ /* 0x001fc600078e000c */
[----:B------:R-:W3:Y:S04]  /*0b40*/  @!P1 LDG.E R13, desc[UR8][R10.64+0x4] ;  /* 0x000004080a0d9981 */ /* 0x000ee8000c1e1900 */
[----:B------:R-:W3:Y:S01]  /*0b50*/  @!P1 LDG.E R8, desc[UR8][R8.64] ;  /* 0x0000000808089981 */ /* 0x000ee2000c1e1900 */
[----:B------:R-:W-:Y:S01]  /*0b60*/  IADD3 R3, PT, PT, R3, 0x2, RZ ;  /* 0x0000000203037810 */ /* 0x000fe20007ffe0ff */
[----:B--2---:R-:W-:-:S05]  /*0b70*/  @!P0 IMAD R5, R6, R5, RZ ;  /* 0x0000000506058224 */ /* 0x004fca00078e02ff */
[----:B------:R-:W-:Y:S01]  /*0b80*/  @!P0 I2FP.F32.S32 R5, R5 ;  /* 0x0000000500058245 */ /* 0x000fe20000201400 */
[----:B---3--:R-:W-:-:S04]  /*0b90*/  @!P1 IMAD R13, R8, R13, RZ ;  /* 0x0000000d080d9224 */ /* 0x008fc800078e02ff */
[----:B------:R-:W-:Y:S01]  /*0ba0*/  @!P0 FADD R0, R0, R5 ;  /* 0x0000000500008221 */ /* 0x000fe20000000000 */
[----:B------:R-:W-:-:S05]  /*0bb0*/  @!P1 I2FP.F32.S32 R13, R13 ;  /* 0x0000000d000d9245 */ /* 0x000fca0000201400 */
[----:B------:R-:W-:-:S07]  /*0bc0*/  @!P1 FADD R0, R0, R13 ;  /* 0x0000000d00009221 */ /* 0x000fce0000000000 */
.L_x_4:
[----:B------:R-:W-:Y:S05]  /*0bd0*/  BRA.U UP1, `(.L_x_0) ;  /* 0x00000001013c7547 */ /* 0x000fea000b800000 */
[----:B------:R-:W-:Y:S01]  /*0be0*/  IADD3 R9, PT, PT, R4, R3, RZ ;  /* 0x0000000304097210 */ /* 0x000fe20007ffe0ff */
[----:B------:R-:W-:Y:S03]  /*0bf0*/  BSSY.RECONVERGENT B0, `(.L_x_0) ;  /* 0x000000d000007945 */ /* 0x000fe60003800200 */
[----:B------:R-:W-:-:S04]  /*0c00*/  ISETP.GE.AND P0, PT, R9, UR5, PT ;  /* 0x0000000509007c0c */ /* 0x000fc8000bf06270 */
[----:B------:R-:W-:-:S13]  /*0c10*/  ISETP.LT.OR P0, PT, R9, RZ, P0 ;  /* 0x000000ff0900720c */ /* 0x000fda0000701670 */
[----:B------:R-:W-:Y:S05]  /*0c20*/  @P0 BRA `(.L_x_5) ;  /* 0x0000000000240947 */ /* 0x000fea0003800000 */
[----:B------:R-:W0:Y:S08]  /*0c30*/  LDC.64 R4, c[0x0][0x380] ;  /* 0x0000e000ff047b82 */ /* 0x000e300000000a00 */
[----:B------:R-:W1:Y:S01]  /*0c40*/  LDC.64 R6, c[0x0][0x388] ;  /* 0x0000e200ff067b82 */ /* 0x000e620000000a00 */
[----:B0-----:R-:W-:-:S06]  /*0c50*/  IMAD.WIDE.U32 R4, R9, 0x4, R4 ;  /* 0x0000000409047825 */ /* 0x001fcc00078e0004 */
[----:B------:R-:W2:Y:S01]  /*0c60*/  LDG.E R4, desc[UR8][R4.64] ;  /* 0x0000000804047981 */ /* 0x000ea2000c1e1900 */
[----:B-1----:R-:W-:-:S06]  /*0c70*/  IMAD.WIDE.U32 R6, R3, 0x4, R6 ;  /* 0x0000000403067825 */ /* 0x002fcc00078e0006 */
[----:B------:R-:W2:Y:S02]  /*0c80*/  LDG.E R7, desc[UR8][R6.64] ;  /* 0x0000000806077981 */ /* 0x000ea4000c1e1900 */
[----:B--2---:R-:W-:-:S05]  /*0c90*/  IMAD R3, R4, R7, RZ ;  /* 0x0000000704037224 */ /* 0x004fca00078e02ff */
[----:B------:R-:W-:-:S05]  /*0ca0*/  I2FP.F32.S32 R3, R3 ;  /* 0x0000000300037245 */ /* 0x000fca0000201400 */
[----:B------:R-:W-:-:S07]  /*0cb0*/  FADD R0, R0, R3 ;  /* 0x0000000300007221 */ /* 0x000fce0000000000 */
.L_x_5:
[----:B------:R-:W-:Y:S05]  /*0cc0*/  BSYNC.RECONVERGENT B0 ;  /* 0x0000000000007941 */ /* 0x000fea0003800200 */
.L_x_0:
[----:B------:R-:W0:Y:S01]  /*0cd0*/  LDC.64 R4, c[0x0][0x390] ;  /* 0x0000e400ff047b82 */ /* 0x000e220000000a00 */
[----:B------:R-:W1:Y:S01]  /*0ce0*/  F2I.TRUNC.NTZ R7, R0 ;  /* 0x0000000000077305 */ /* 0x000e62000020f100 */
[----:B0-----:R-:W-:-:S05]  /*0cf0*/  IMAD.WIDE R2, R2, 0x4, R4 ;  /* 0x0000000402027825 */ /* 0x001fca00078e0204 */
[----:B-1----:R-:W-:Y:S01]  /*0d00*/  STG.E desc[UR8][R2.64], R7 ;  /* 0x0000000702007986 */ /* 0x002fe2000c101908 */
[----:B------:R-:W-:Y:S05]  /*0d10*/  EXIT ;  /* 0x000000000000794d */ /* 0x000fea0003800000 */
.L_x_6:
[----:B------:R-:W-:-:S00]  /*0d20*/  BRA `(.L_x_6) ;  /* 0xfffffffc00fc7947 */ /* 0x000fc0000383ffff */
[----:B------:R-:W-:-:S00]  /*0d30*/  NOP ;  /* 0x0000000000007918 */ /* 0x000fc00000000000 */
        /* <DEDUP_REMOVED lines=12> */
.L_x_7:


//--------------------- .nv.shared.reserved.0     --------------------------
	.section	.nv.shared.reserved.0,"aw",@nobits
	.weak		__nv_reservedSMEM_offset_0_alias
	.size		__nv_reservedSMEM_offset_0_alias, 0, 64
	.other		__nv_reservedSMEM_offset_0_alias,@"STO_CUDA_RESERVED_SHARED STV_DEFAULT"
__nv_reservedSMEM_offset_0_alias:
	.zero		0
	.zero		64


//--------------------- .nv.constant0._Z13convolution1DPiS_S_ii --------------------------
	.section	.nv.constant0._Z13convolution1DPiS_S_ii,"a",@progbits
	.sectionflags	@""
	.align	4
.nv.constant0._Z13convolution1DPiS_S_ii:
	.zero		928


//--------------------- SYMBOLS --------------------------

	.type		.nv.reservedSmem.offset0,@object
	.size		.nv.reservedSmem.offset0,0x4
